//
// Generated by NVIDIA NVVM Compiler
//
// Compiler Build ID: CL-36424714
// Cuda compilation tools, release 13.0, V13.0.88
// Based on NVVM 20.0.0
//

.version 9.0
.target sm_100
.address_size 64

	// .globl	_Z10initValuesPffj
.global .align 4 .b8 precalc_xorwow_matrix[102400];
.global .align 4 .b8 precalc_xorwow_offset_matrix[102400];
.global .align 4 .b8 mrg32k3aM1[2304];
.global .align 4 .b8 mrg32k3aM2[2304];
.global .align 4 .b8 mrg32k3aM1SubSeq[2016];
.global .align 4 .b8 mrg32k3aM2SubSeq[2016];
.global .align 4 .b8 mrg32k3aM1Seq[2304];
.global .align 4 .b8 mrg32k3aM2Seq[2304];
.const .align 8 .b8 __cr_lgamma_table[72];

.visible .entry _Z10initValuesPffj(
	.param .u64 .ptr .align 1 _Z10initValuesPffj_param_0,
	.param .f32 _Z10initValuesPffj_param_1,
	.param .u32 _Z10initValuesPffj_param_2
)
{
	.reg .pred 	%p<2>;
	.reg .b32 	%r<6>;
	.reg .b32 	%f<2>;
	.reg .b64 	%rd<5>;

	ld.param.u64 	%rd1, [_Z10initValuesPffj_param_0];
	ld.param.f32 	%f1, [_Z10initValuesPffj_param_1];
	ld.param.u32 	%r2, [_Z10initValuesPffj_param_2];
	mov.u32 	%r3, %ctaid.x;
	mov.u32 	%r4, %ntid.x;
	mov.u32 	%r5, %tid.x;
	mad.lo.s32 	%r1, %r3, %r4, %r5;
	setp.ge.u32 	%p1, %r1, %r2;
	@%p1 bra 	$L__BB0_2;
	cvta.to.global.u64 	%rd2, %rd1;
	mul.wide.u32 	%rd3, %r1, 4;
	add.s64 	%rd4, %rd2, %rd3;
	st.global.f32 	[%rd4], %f1;
$L__BB0_2:
	ret;

}


// ===== COMPILED SASS (sm_100) =====

	.target	sm_100

	.elftype	@"ET_EXEC"


//--------------------- .note.nv.tkinfo           --------------------------
	.section	.note.nv.tkinfo,"",@"SHT_NOTE"
	.sectionflags	@"SHF_NOTE_NV_TKINFO"
	.tkinfo
        /*0018*/ 	.word	0x00000002
        /*0030*/ 	.string	""
        /*0030*/ 	.string	"ptxas"
        /*0030*/ 	.string	"Cuda compilation tools, release 13.0, V13.0.88"
        /*0030*/ 	.string	"Build cuda_13.0.r13.0/compiler.36424714_0"
        /*0030*/ 	.string	"-arch sm_100 -m 64 "



//--------------------- .note.nv.cuinfo           --------------------------
	.section	.note.nv.cuinfo,"",@"SHT_NOTE"
	.sectionflags	@"SHF_NOTE_NV_CUINFO"
        /*0018*/ 	.short	0x0002
        /*001a*/ 	.short	0x0064
        /*001c*/ 	.short	0x0082
	.zero		2


//--------------------- .nv.info                  --------------------------
	.section	.nv.info,"",@"SHT_CUDA_INFO"
	.align	4


	//----- nvinfo : EIATTR_REGCOUNT
	.align		4
        /*0000*/ 	.byte	0x04, 0x2f
        /*0002*/ 	.short	(.L_10 - .L_9)
	.align		4
.L_9:
        /*0004*/ 	.word	index@(_Z10initValuesPffj)
        /*0008*/ 	.word	0x0000000a


	//----- nvinfo : EIATTR_FRAME_SIZE
	.align		4
.L_10:
        /*000c*/ 	.byte	0x04, 0x11
        /*000e*/ 	.short	(.L_12 - .L_11)
	.align		4
.L_11:
        /*0010*/ 	.word	index@(_Z10initValuesPffj)
        /*0014*/ 	.word	0x00000000


	//----- nvinfo : EIATTR_MIN_STACK_SIZE
	.align		4
.L_12:
        /*0018*/ 	.byte	0x04, 0x12
        /*001a*/ 	.short	(.L_14 - .L_13)
	.align		4
.L_13:
        /*001c*/ 	.word	index@(_Z10initValuesPffj)
        /*0020*/ 	.word	0x00000000
.L_14:


//--------------------- .nv.compat                --------------------------
	.section	.nv.compat,"",@"SHT_CUDA_COMPAT_INFO"
	.align	4
        /*0000*/ 	.byte	0x02, 0x09, 0x00, 0x00, 0x02, 0x02, 0x01, 0x00, 0x02, 0x05, 0x05, 0x00, 0x03, 0x07, 0x01, 0x01
        /*0010*/ 	.byte	0x02, 0x03, 0x00, 0x00, 0x02, 0x06, 0x01, 0x00, 0x04, 0x0b, 0x08, 0x00, 0x09, 0x00, 0x00, 0x00
        /*0020*/ 	.byte	0x00, 0x00, 0x00, 0x00


//--------------------- .nv.info._Z10initValuesPffj --------------------------
	.section	.nv.info._Z10initValuesPffj,"",@"SHT_CUDA_INFO"
	.sectionflags	@""
	.align	4


	//----- nvinfo : EIATTR_CUDA_API_VERSION
	.align		4
        /*0000*/ 	.byte	0x04, 0x37
        /*0002*/ 	.short	(.L_16 - .L_15)
.L_15:
        /*0004*/ 	.word	0x00000082


	//----- nvinfo : EIATTR_KPARAM_INFO
	.align		4
.L_16:
        /*0008*/ 	.byte	0x04, 0x17
        /*000a*/ 	.short	(.L_18 - .L_17)
.L_17:
        /*000c*/ 	.word	0x00000000
        /*0010*/ 	.short	0x0002
        /*0012*/ 	.short	0x000c
        /*0014*/ 	.byte	0x00, 0xf0, 0x11, 0x00


	//----- nvinfo : EIATTR_KPARAM_INFO
	.align		4
.L_18:
        /*0018*/ 	.byte	0x04, 0x17
        /*001a*/ 	.short	(.L_20 - .L_19)
.L_19:
        /*001c*/ 	.word	0x00000000
        /*0020*/ 	.short	0x0001
        /*0022*/ 	.short	0x0008
        /*0024*/ 	.byte	0x00, 0xf0, 0x11, 0x00


	//----- nvinfo : EIATTR_KPARAM_INFO
	.align		4
.L_20:
        /*0028*/ 	.byte	0x04, 0x17
        /*002a*/ 	.short	(.L_22 - .L_21)
.L_21:
        /*002c*/ 	.word	0x00000000
        /*0030*/ 	.short	0x0000
        /*0032*/ 	.short	0x0000
        /*0034*/ 	.byte	0x00, 0xf5, 0x21, 0x00


	//----- nvinfo : EIATTR_SPARSE_MMA_MASK
	.align		4
.L_22:
        /*0038*/ 	.byte	0x03, 0x50
        /*003a*/ 	.short	0x0000


	//----- nvinfo : EIATTR_MAXREG_COUNT
	.align		4
        /*003c*/ 	.byte	0x03, 0x1b
        /*003e*/ 	.short	0x00ff


	//----- nvinfo : EIATTR_MERCURY_ISA_VERSION
	.align		4
        /*0040*/ 	.byte	0x03, 0x5f
        /*0042*/ 	.short	0x0101


	//----- nvinfo : EIATTR_VRC_CTA_INIT_COUNT
	.align		4
        /*0044*/ 	.byte	0x02, 0x4a
	.zero		1
	.zero		1


	//----- nvinfo : EIATTR_EXIT_INSTR_OFFSETS
	.align		4
        /*0048*/ 	.byte	0x04, 0x1c
        /*004a*/ 	.short	(.L_24 - .L_23)


	//   ....[0]....
.L_23:
        /*004c*/ 	.word	0x00000070


	//   ....[1]....
        /*0050*/ 	.word	0x000000d0


	//----- nvinfo : EIATTR_CBANK_PARAM_SIZE
	.align		4
.L_24:
        /*0054*/ 	.byte	0x03, 0x19
        /*0056*/ 	.short	0x0010


	//----- nvinfo : EIATTR_PARAM_CBANK
	.align		4
        /*0058*/ 	.byte	0x04, 0x0a
        /*005a*/ 	.short	(.L_26 - .L_25)
	.align		4
.L_25:
        /*005c*/ 	.word	index@(.nv.constant0._Z10initValuesPffj)
        /*0060*/ 	.short	0x0380
        /*0062*/ 	.short	0x0010


	//----- nvinfo : EIATTR_SW_WAR
	.align		4
.L_26:
        /*0064*/ 	.byte	0x04, 0x36
        /*0066*/ 	.short	(.L_28 - .L_27)
.L_27:
        /*0068*/ 	.word	0x00000008
.L_28:


//--------------------- .nv.callgraph             --------------------------
	.section	.nv.callgraph,"",@"SHT_CUDA_CALLGRAPH"
	.align	4
	.sectionentsize	8
	.align		4
        /*0000*/ 	.word	0x00000000
	.align		4
        /*0004*/ 	.word	0xffffffff
	.align		4
        /*0008*/ 	.word	0x00000000
	.align		4
        /*000c*/ 	.word	0xfffffffe
	.align		4
        /*0010*/ 	.word	0x00000000
	.align		4
        /*0014*/ 	.word	0xfffffffd
	.align		4
        /*0018*/ 	.word	0x00000000
	.align		4
        /*001c*/ 	.word	0xfffffffc


//--------------------- .nv.constant4             --------------------------
	.section	.nv.constant4,"a",@progbits
	.align	8
	.align		8
.nv.constant4:
        /*0000*/ 	.dword	precalc_xorwow_matrix
	.align		8
        /*0008*/ 	.dword	precalc_xorwow_offset_matrix
	.align		8
        /*0010*/ 	.dword	mrg32k3aM1
	.align		8
        /*0018*/ 	.dword	mrg32k3aM2
	.align		8
        /*0020*/ 	.dword	mrg32k3aM1SubSeq
	.align		8
        /*0028*/ 	.dword	mrg32k3aM2SubSeq
	.align		8
        /*0030*/ 	.dword	mrg32k3aM1Seq
	.align		8
        /*0038*/ 	.dword	mrg32k3aM2Seq


//--------------------- .nv.constant3             --------------------------
	.section	.nv.constant3,"a",@progbits
	.align	8
.nv.constant3:
	.type		__cr_lgamma_table,@object
	.size		__cr_lgamma_table,(.L_8 - __cr_lgamma_table)
__cr_lgamma_table:
        /*0000*/ 	.byte	0x00, 0x00, 0x00, 0x00, 0x00, 0x00, 0x00, 0x00, 0x00, 0x00, 0x00, 0x00, 0x00, 0x00, 0x00, 0x00
        /*0010*/ 	.byte	0xef, 0x39, 0xfa, 0xfe, 0x42, 0x2e, 0xe6, 0x3f, 0x02, 0x20, 0x2a, 0xfa, 0x0b, 0xab, 0xfc, 0x3f
        /*0020*/ 	.byte	0xf9, 0x2c, 0x92, 0x7c, 0xa7, 0x6c, 0x09, 0x40, 0xc9, 0x79, 0x44, 0x3c, 0x64, 0x26, 0x13, 0x40
        /*0030*/ 	.byte	0xca, 0x01, 0xcf, 0x3a, 0x27, 0x51, 0x1a, 0x40, 0x30, 0xcc, 0x2d, 0xf3, 0xe1, 0x0c, 0x21, 0x40
        /*0040*/ 	.byte	0x0d, 0xb7, 0xfc, 0x82, 0x8e, 0x35, 0x25, 0x40
.L_8:


//--------------------- .text._Z10initValuesPffj  --------------------------
	.section	.text._Z10initValuesPffj,"ax",@progbits
	.align	128
        .global         _Z10initValuesPffj
        .type           _Z10initValuesPffj,@function
        .size           _Z10initValuesPffj,(.L_x_1 - _Z10initValuesPffj)
        .other          _Z10initValuesPffj,@"STO_CUDA_ENTRY STV_DEFAULT"
_Z10initValuesPffj:
.text._Z10initValuesPffj:
[----:B------:R-:W-:Y:S01]  /*0000*/  LDC R1, c[0x0][0x37c] ;  /* 0x0000df00ff017b82 */ /* 0x000fe20000000800 */
[----:B------:R-:W0:Y:S07]  /*0010*/  S2R R0, SR_TID.X ;  /* 0x0000000000007919 */ /* 0x000e2e0000002100 */
[----:B------:R-:W0:Y:S01]  /*0020*/  S2UR UR4, SR_CTAID.X ;  /* 0x00000000000479c3 */ /* 0x000e220000002500 */
[----:B------:R-:W1:Y:S07]  /*0030*/  LDCU UR5, c[0x0][0x38c] ;  /* 0x00007180ff0577ac */ /* 0x000e6e0008000800 */
[----:B------:R-:W0:Y:S02]  /*0040*/  LDC R5, c[0x0][0x360] ;  /* 0x0000d800ff057b82 */ /* 0x000e240000000800 */
[----:B0-----:R-:W-:-:S05]  /*0050*/  IMAD R5, R5, UR4, R0 ;  /* 0x0000000405057c24 */ /* 0x001fca000f8e0200 */
[----:B-1----:R-:W-:-:S13]  /*0060*/  ISETP.GE.U32.AND P0, PT, R5, UR5, PT ;  /* 0x0000000505007c0c */ /* 0x002fda000bf06070 */
[----:B------:R-:W-:Y:S05]  /*0070*/  @P0 EXIT ;  /* 0x000000000000094d */ /* 0x000fea0003800000 */
[----:B------:R-:W0:Y:S01]  /*0080*/  LDC.64 R2, c[0x0][0x380] ;  /* 0x0000e000ff027b82 */ /* 0x000e220000000a00 */
[----:B------:R-:W1:Y:S07]  /*0090*/  LDCU.64 UR4, c[0x0][0x358] ;  /* 0x00006b00ff0477ac */ /* 0x000e6e0008000a00 */
[----:B------:R-:W1:Y:S01]  /*00a0*/  LDC R7, c[0x0][0x388] ;  /* 0x0000e200ff077b82 */ /* 0x000e620000000800 */
[----:B0-----:R-:W-:-:S05]  /*00b0*/  IMAD.WIDE.U32 R2, R5, 0x4, R2 ;  /* 0x0000000405027825 */ /* 0x001fca00078e0002 */
[----:B-1----:R-:W-:Y:S01]  /*00c0*/  STG.E desc[UR4][R2.64], R7 ;  /* 0x0000000702007986 */ /* 0x002fe2000c101904 */
[----:B------:R-:W-:Y:S05]  /*00d0*/  EXIT ;  /* 0x000000000000794d */ /* 0x000fea0003800000 */
.L_x_0:
[----:B------:R-:W-:-:S00]  /*00e0*/  BRA `(.L_x_0) ;  /* 0xfffffffc00fc7947 */ /* 0x000fc0000383ffff */
[----:B------:R-:W-:-:S00]  /*00f0*/  NOP ;  /* 0x0000000000007918 */ /* 0x000fc00000000000 */
        /* <DEDUP_REMOVED lines=8> */
.L_x_1:


//--------------------- .nv.global.init           --------------------------
	.section	.nv.global.init,"aw",@progbits
	.align	4
.nv.global.init:
	.type		mrg32k3aM1SubSeq,@object
	.size		mrg32k3aM1SubSeq,(mrg32k3aM2SubSeq - mrg32k3aM1SubSeq)
mrg32k3aM1SubSeq:
        /*0000*/ 	.byte	0x0b, 0xcc, 0xee, 0x04, 0x73, 0x29, 0x8b, 0x6f, 0xf6, 0x53, 0x03, 0xf6, 0x23, 0xf6, 0xea, 0xda
        /* <DEDUP_REMOVED lines=125> */
	.type		mrg32k3aM2SubSeq,@object
	.size		mrg32k3aM2SubSeq,(mrg32k3aM1 - mrg32k3aM2SubSeq)
mrg32k3aM2SubSeq:
        /* <DEDUP_REMOVED lines=126> */
	.type		mrg32k3aM1,@object
	.size		mrg32k3aM1,(mrg32k3aM1Seq - mrg32k3aM1)
mrg32k3aM1:
        /* <DEDUP_REMOVED lines=144> */
	.type		mrg32k3aM1Seq,@object
	.size		mrg32k3aM1Seq,(mrg32k3aM2 - mrg32k3aM1Seq)
mrg32k3aM1Seq:
        /* <DEDUP_REMOVED lines=144> */
	.type		mrg32k3aM2,@object
	.size		mrg32k3aM2,(mrg32k3aM2Seq - mrg32k3aM2)
mrg32k3aM2:
        /* <DEDUP_REMOVED lines=144> */
	.type		mrg32k3aM2Seq,@object
	.size		mrg32k3aM2Seq,(precalc_xorwow_matrix - mrg32k3aM2Seq)
mrg32k3aM2Seq:
        /* <DEDUP_REMOVED lines=144> */
	.type		precalc_xorwow_matrix,@object
	.size		precalc_xorwow_matrix,(precalc_xorwow_offset_matrix - precalc_xorwow_matrix)
precalc_xorwow_matrix:
        /* <DEDUP_REMOVED lines=6400> */
	.type		precalc_xorwow_offset_matrix,@object
	.size		precalc_xorwow_offset_matrix,(.L_1 - precalc_xorwow_offset_matrix)
precalc_xorwow_offset_matrix:
        /* <DEDUP_REMOVED lines=6400> */
.L_1:


//--------------------- .nv.shared.reserved.0     --------------------------
	.section	.nv.shared.reserved.0,"aw",@nobits
	.weak		__nv_reservedSMEM_offset_0_alias
	.size		__nv_reservedSMEM_offset_0_alias, 0, 64
	.other		__nv_reservedSMEM_offset_0_alias,@"STO_CUDA_RESERVED_SHARED STV_DEFAULT"
__nv_reservedSMEM_offset_0_alias:
	.zero		0
	.zero		64


//--------------------- .nv.constant0._Z10initValuesPffj --------------------------
	.section	.nv.constant0._Z10initValuesPffj,"a",@progbits
	.sectionflags	@""
	.align	4
.nv.constant0._Z10initValuesPffj:
	.zero		912


//--------------------- SYMBOLS --------------------------

	.type		.nv.reservedSmem.offset0,@object
	.size		.nv.reservedSmem.offset0,0x4
